	.headerflags	@"EF_CUDA_TEXMODE_UNIFIED EF_CUDA_64BIT_ADDRESS EF_CUDA_ACCELERATORS EF_CUDA_SM90 EF_CUDA_VIRTUAL_SM(EF_CUDA_SM90)"
	.elftype	@"ET_EXEC"


//--------------------- .nv.info                  --------------------------
	.section	.nv.info,"",@"SHT_CUDA_INFO"
	.align	4


	//----- nvinfo : EIATTR_REGCOUNT
	.align		4
        /*0000*/ 	.byte	0x04, 0x2f
        /*0002*/ 	.short	(.L_3 - .L_2)
	.align		4
.L_2:
        /*0004*/ 	.word	index@(triton_poi_fused__native_batch_norm_legit_no_training_hardtanh_0)
        /*0008*/ 	.word	0x00000010


	//----- nvinfo : EIATTR_MIN_STACK_SIZE
	.align		4
.L_3:
        /*000c*/ 	.byte	0x04, 0x12
        /*000e*/ 	.short	(.L_5 - .L_4)
	.align		4
.L_4:
        /*0010*/ 	.word	index@(triton_poi_fused__native_batch_norm_legit_no_training_hardtanh_0)
        /*0014*/ 	.word	0x00000000


	//----- nvinfo : EIATTR_FRAME_SIZE
	.align		4
.L_5:
        /*0018*/ 	.byte	0x04, 0x11
        /*001a*/ 	.short	(.L_7 - .L_6)
	.align		4
.L_6:
        /*001c*/ 	.word	index@(triton_poi_fused__native_batch_norm_legit_no_training_hardtanh_0)
        /*0020*/ 	.word	0x00000000


	//----- nvinfo : EIATTR_MIN_STACK_SIZE
	.align		4
.L_7:
        /*0024*/ 	.byte	0x04, 0x12
        /*0026*/ 	.short	(.L_9 - .L_8)
	.align		4
.L_8:
        /*0028*/ 	.word	index@(triton_poi_fused__native_batch_norm_legit_no_training_hardtanh_0)
        /*002c*/ 	.word	0x00000000
.L_9:


//--------------------- .nv.info.triton_poi_fused__native_batch_norm_legit_no_training_hardtanh_0 --------------------------
	.section	.nv.info.triton_poi_fused__native_batch_norm_legit_no_training_hardtanh_0,"",@"SHT_CUDA_INFO"
	.sectionflags	@""
	.align	4


	//----- nvinfo : EIATTR_CUDA_API_VERSION
	.align		4
        /*0000*/ 	.byte	0x04, 0x37
        /*0002*/ 	.short	(.L_11 - .L_10)
.L_10:
        /*0004*/ 	.word	0x0000007c


	//----- nvinfo : EIATTR_KPARAM_INFO
	.align		4
.L_11:
        /*0008*/ 	.byte	0x04, 0x17
        /*000a*/ 	.short	(.L_13 - .L_12)
.L_12:
        /*000c*/ 	.word	0x00000000
        /*0010*/ 	.short	0x0006
        /*0012*/ 	.short	0x0030
        /*0014*/ 	.byte	0x00, 0xf0, 0x11, 0x00


	//----- nvinfo : EIATTR_KPARAM_INFO
	.align		4
.L_13:
        /*0018*/ 	.byte	0x04, 0x17
        /*001a*/ 	.short	(.L_15 - .L_14)
.L_14:
        /*001c*/ 	.word	0x00000000
        /*0020*/ 	.short	0x0005
        /*0022*/ 	.short	0x0028
        /*0024*/ 	.byte	0x00, 0xf4, 0x21, 0x00


	//----- nvinfo : EIATTR_KPARAM_INFO
	.align		4
.L_15:
        /*0028*/ 	.byte	0x04, 0x17
        /*002a*/ 	.short	(.L_17 - .L_16)
.L_16:
        /*002c*/ 	.word	0x00000000
        /*0030*/ 	.short	0x0004
        /*0032*/ 	.short	0x0020
        /*0034*/ 	.byte	0x00, 0xf4, 0x21, 0x00


	//----- nvinfo : EIATTR_KPARAM_INFO
	.align		4
.L_17:
        /*0038*/ 	.byte	0x04, 0x17
        /*003a*/ 	.short	(.L_19 - .L_18)
.L_18:
        /*003c*/ 	.word	0x00000000
        /*0040*/ 	.short	0x0003
        /*0042*/ 	.short	0x0018
        /*0044*/ 	.byte	0x00, 0xf4, 0x21, 0x00


	//----- nvinfo : EIATTR_KPARAM_INFO
	.align		4
.L_19:
        /*0048*/ 	.byte	0x04, 0x17
        /*004a*/ 	.short	(.L_21 - .L_20)
.L_20:
        /*004c*/ 	.word	0x00000000
        /*0050*/ 	.short	0x0002
        /*0052*/ 	.short	0x0010
        /*0054*/ 	.byte	0x00, 0xf4, 0x21, 0x00


	//----- nvinfo : EIATTR_KPARAM_INFO
	.align		4
.L_21:
        /*0058*/ 	.byte	0x04, 0x17
        /*005a*/ 	.short	(.L_23 - .L_22)
.L_22:
        /*005c*/ 	.word	0x00000000
        /*0060*/ 	.short	0x0001
        /*0062*/ 	.short	0x0008
        /*0064*/ 	.byte	0x00, 0xf4, 0x21, 0x00


	//----- nvinfo : EIATTR_KPARAM_INFO
	.align		4
.L_23:
        /*0068*/ 	.byte	0x04, 0x17
        /*006a*/ 	.short	(.L_25 - .L_24)
.L_24:
        /*006c*/ 	.word	0x00000000
        /*0070*/ 	.short	0x0000
        /*0072*/ 	.short	0x0000
        /*0074*/ 	.byte	0x00, 0xf4, 0x21, 0x00


	//----- nvinfo : EIATTR_SPARSE_MMA_MASK
	.align		4
.L_25:
        /*0078*/ 	.byte	0x03, 0x50
        /*007a*/ 	.short	0x0000


	//----- nvinfo : EIATTR_MAXREG_COUNT
	.align		4
        /*007c*/ 	.byte	0x03, 0x1b
        /*007e*/ 	.short	0x00ff


	//----- nvinfo : EIATTR_EXIT_INSTR_OFFSETS
	.align		4
        /*0080*/ 	.byte	0x04, 0x1c
        /*0082*/ 	.short	(.L_27 - .L_26)


	//   ....[0]....
.L_26:
        /*0084*/ 	.word	0x000003b0


	//----- nvinfo : EIATTR_REQNTID
	.align		4
.L_27:
        /*0088*/ 	.byte	0x04, 0x10
        /*008a*/ 	.short	(.L_29 - .L_28)
.L_28:
        /*008c*/ 	.word	0x00000080
        /*0090*/ 	.word	0x00000001
        /*0094*/ 	.word	0x00000001


	//----- nvinfo : EIATTR_CBANK_PARAM_SIZE
	.align		4
.L_29:
        /*0098*/ 	.byte	0x03, 0x19
        /*009a*/ 	.short	0x0034


	//----- nvinfo : EIATTR_PARAM_CBANK
	.align		4
        /*009c*/ 	.byte	0x04, 0x0a
        /*009e*/ 	.short	(.L_31 - .L_30)
	.align		4
.L_30:
        /*00a0*/ 	.word	index@(.nv.constant0.triton_poi_fused__native_batch_norm_legit_no_training_hardtanh_0)
        /*00a4*/ 	.short	0x0210
        /*00a6*/ 	.short	0x0034


	//----- nvinfo : EIATTR_SW_WAR
	.align		4
.L_31:
        /*00a8*/ 	.byte	0x04, 0x36
        /*00aa*/ 	.short	(.L_33 - .L_32)
.L_32:
        /*00ac*/ 	.word	0x00000008
.L_33:


//--------------------- .nv.callgraph             --------------------------
	.section	.nv.callgraph,"",@"SHT_CUDA_CALLGRAPH"
	.align	4
	.sectionentsize	8
	.align		4
        /*0000*/ 	.word	0x00000000
	.align		4
        /*0004*/ 	.word	0xffffffff
	.align		4
        /*0008*/ 	.word	0x00000000
	.align		4
        /*000c*/ 	.word	0xfffffffe
	.align		4
        /*0010*/ 	.word	0x00000000
	.align		4
        /*0014*/ 	.word	0xfffffffd
	.align		4
        /*0018*/ 	.word	0x00000000
	.align		4
        /*001c*/ 	.word	0xfffffffc


//--------------------- .nv.constant4             --------------------------
	.section	.nv.constant4,"a",@progbits
	.align	8
	.align		8
.nv.constant4:
        /*0000*/ 	.dword	_$_str
	.align		8
        /*0008*/ 	.dword	_$_str_$_2


//--------------------- .text.triton_poi_fused__native_batch_norm_legit_no_training_hardtanh_0 --------------------------
	.section	.text.triton_poi_fused__native_batch_norm_legit_no_training_hardtanh_0,"ax",@progbits
	.align	128
        .global         triton_poi_fused__native_batch_norm_legit_no_training_hardtanh_0
        .type           triton_poi_fused__native_batch_norm_legit_no_training_hardtanh_0,@function
        .size           triton_poi_fused__native_batch_norm_legit_no_training_hardtanh_0,(.L_x_1 - triton_poi_fused__native_batch_norm_legit_no_training_hardtanh_0)
        .other          triton_poi_fused__native_batch_norm_legit_no_training_hardtanh_0,@"STO_CUDA_ENTRY STV_DEFAULT"
triton_poi_fused__native_batch_norm_legit_no_training_hardtanh_0:
.text.triton_poi_fused__native_batch_norm_legit_no_training_hardtanh_0:
[----:B------:R-:W-:Y:S01]  /*0000*/  LDC R1, c[0x0][0x28] ;  /* 0x00000a00ff017b82 */ /* 0x000fe20000000800 */
[----:B------:R-:W1:Y:S07]  /*0010*/  S2R R0, SR_TID.X ;  /* 0x0000000000007919 */ /* 0x000e6e0000002100 */
[----:B------:R-:W2:Y:S01]  /*0020*/  LDC.64 R6, c[0x0][0x220] ;  /* 0x00008800ff067b82 */ /* 0x000ea20000000a00 */
[----:B------:R-:W-:Y:S01]  /*0030*/  ULDC.64 UR4, c[0x0][0x208] ;  /* 0x0000820000047ab9 */ /* 0x000fe20000000a00 */
[----:B------:R-:W3:Y:S06]  /*0040*/  S2R R5, SR_CTAID.X ;  /* 0x0000000000057919 */ /* 0x000eec0000002500 */
[----:B------:R-:W4:Y:S08]  /*0050*/  LDC.64 R8, c[0x0][0x228] ;  /* 0x00008a00ff087b82 */ /* 0x000f300000000a00 */
[----:B------:R-:W5:Y:S01]  /*0060*/  LDC.64 R10, c[0x0][0x230] ;  /* 0x00008c00ff0a7b82 */ /* 0x000f620000000a00 */
[----:B-1----:R-:W-:Y:S01]  /*0070*/  IMAD.SHL.U32 R0, R0, 0x2, RZ ;  /* 0x0000000200007824 */ /* 0x002fe200078e00ff */
[----:B---3--:R-:W-:-:S04]  /*0080*/  SHF.R.S32.HI R3, RZ, 0x17, R5 ;  /* 0x00000017ff037819 */ /* 0x008fc80000011405 */
[----:B------:R-:W-:Y:S02]  /*0090*/  LOP3.LUT R0, R0, 0xfe, RZ, 0xc0, !PT ;  /* 0x000000fe00007812 */ /* 0x000fe400078ec0ff */
[----:B------:R-:W-:-:S03]  /*00a0*/  SGXT R3, R3, 0x1 ;  /* 0x000000010303781a */ /* 0x000fc60000000200 */
[----:B------:R-:W-:Y:S02]  /*00b0*/  IMAD R0, R5, 0x100, R0 ;  /* 0x0000010005007824 */ /* 0x000fe400078e0200 */
[----:B------:R-:W1:Y:S03]  /*00c0*/  LDC.64 R4, c[0x0][0x218] ;  /* 0x00008600ff047b82 */ /* 0x000e660000000a00 */
[----:B------:R-:W-:-:S04]  /*00d0*/  LEA.HI R3, R3, R0, RZ, 0x6 ;  /* 0x0000000003037211 */ /* 0x000fc800078f30ff */
[----:B------:R-:W-:-:S04]  /*00e0*/  SHF.R.S32.HI R3, RZ, 0x6, R3 ;  /* 0x00000006ff037819 */ /* 0x000fc80000011403 */
[----:B------:R-:W-:-:S04]  /*00f0*/  LEA.HI R2, R3, R3, RZ, 0x4 ;  /* 0x0000000303027211 */ /* 0x000fc800078f20ff */
[----:B------:R-:W-:-:S04]  /*0100*/  LOP3.LUT R2, R2, 0xfffffff0, RZ, 0xc0, !PT ;  /* 0xfffffff002027812 */ /* 0x000fc800078ec0ff */
[----:B------:R-:W-:Y:S02]  /*0110*/  IADD3 R13, R3, -R2, RZ ;  /* 0x80000002030d7210 */ /* 0x000fe40007ffe0ff */
[----:B------:R-:W3:Y:S03]  /*0120*/  LDC.64 R2, c[0x0][0x210] ;  /* 0x00008400ff027b82 */ /* 0x000ee60000000a00 */
[----:B--2---:R-:W-:-:S06]  /*0130*/  IMAD.WIDE R6, R13, 0x4, R6 ;  /* 0x000000040d067825 */ /* 0x004fcc00078e0206 */
[----:B------:R-:W2:Y:S01]  /*0140*/  LDG.E.EL R6, desc[UR4][R6.64] ;  /* 0x0000000406067981 */ /* 0x000ea2000c2e1900 */
[----:B-1----:R-:W-:-:S06]  /*0150*/  IMAD.WIDE R4, R13, 0x4, R4 ;  /* 0x000000040d047825 */ /* 0x002fcc00078e0204 */
[----:B------:R-:W2:Y:S01]  /*0160*/  LDG.E.EL R4, desc[UR4][R4.64] ;  /* 0x0000000404047981 */ /* 0x000ea2000c2e1900 */
[----:B---3--:R-:W-:-:S06]  /*0170*/  IMAD.WIDE R2, R0, 0x4, R2 ;  /* 0x0000000400027825 */ /* 0x008fcc00078e0202 */
[----:B------:R-:W3:Y:S01]  /*0180*/  LDG.E.64 R2, desc[UR4][R2.64] ;  /* 0x0000000402027981 */ /* 0x000ee2000c1e1b00 */
[----:B----4-:R-:W-:-:S04]  /*0190*/  IMAD.WIDE R8, R13, 0x4, R8 ;  /* 0x000000040d087825 */ /* 0x010fc800078e0208 */
[----:B-----5:R-:W-:Y:S02]  /*01a0*/  IMAD.WIDE R10, R13, 0x4, R10 ;  /* 0x000000040d0a7825 */ /* 0x020fe400078e020a */
[----:B------:R-:W4:Y:S04]  /*01b0*/  LDG.E.EL R8, desc[UR4][R8.64] ;  /* 0x0000000408087981 */ /* 0x000f28000c2e1900 */
[----:B------:R-:W4:Y:S01]  /*01c0*/  LDG.E.EL R11, desc[UR4][R10.64] ;  /* 0x000000040a0b7981 */ /* 0x000f22000c2e1900 */
[----:B------:R-:W-:Y:S02]  /*01d0*/  IMAD.MOV.U32 R12, RZ, RZ, 0x3e800000 ;  /* 0x3e800000ff0c7424 */ /* 0x000fe400078e00ff */
[----:B--2---:R-:W-:-:S04]  /*01e0*/  FADD R6, R6, 9.9999997473787516356e-06 ;  /* 0x3727c5ac06067421 */ /* 0x004fc80000000000 */
[----:B------:R-:W1:Y:S02]  /*01f0*/  MUFU.SQRT R7, R6 ;  /* 0x0000000600077308 */ /* 0x000e640000002000 */
[C---:B-1----:R-:W-:Y:S02]  /*0200*/  FSETP.GT.AND P0, PT, R7.reuse, 8.50705917302346158658e+37, PT ;  /* 0x7e8000000700780b */ /* 0x042fe40003f04000 */
[----:B------:R-:W-:-:S11]  /*0210*/  FSETP.GEU.AND P1, PT, R7, 1.175494350822287508e-38, PT ;  /* 0x008000000700780b */ /* 0x000fd60003f2e000 */
[----:B------:R-:W-:-:S04]  /*0220*/  @P0 FMUL R7, R7, 0.25 ;  /* 0x3e80000007070820 */ /* 0x000fc80000400000 */
[----:B------:R-:W-:-:S06]  /*0230*/  @!P1 FMUL R7, R7, 16777216 ;  /* 0x4b80000007079820 */ /* 0x000fcc0000400000 */
[----:B------:R-:W1:Y:S01]  /*0240*/  MUFU.RCP R7, R7 ;  /* 0x0000000700077308 */ /* 0x000e620000001000 */
[----:B------:R-:W-:Y:S01]  /*0250*/  FSEL R12, R12, 1, P0 ;  /* 0x3f8000000c0c7808 */ /* 0x000fe20000000000 */
[----:B---3--:R-:W-:-:S04]  /*0260*/  FADD R2, R2, -R4 ;  /* 0x8000000402027221 */ /* 0x008fc80000000000 */
[----:B------:R-:W-:Y:S01]  /*0270*/  @!P1 FMUL R12, R12, 16777216 ;  /* 0x4b8000000c0c9820 */ /* 0x000fe20000400000 */
[----:B------:R-:W-:-:S03]  /*0280*/  FADD R3, R3, -R4 ;  /* 0x8000000403037221 */ /* 0x000fc60000000000 */
[----:B-1----:R-:W-:-:S04]  /*0290*/  FMUL R12, R7, R12 ;  /* 0x0000000c070c7220 */ /* 0x002fc80000400000 */
[-C--:B------:R-:W-:Y:S01]  /*02a0*/  FMUL R4, R2, R12.reuse ;  /* 0x0000000c02047220 */ /* 0x080fe20000400000 */
[----:B------:R-:W-:Y:S02]  /*02b0*/  FMUL R12, R3, R12 ;  /* 0x0000000c030c7220 */ /* 0x000fe40000400000 */
[----:B------:R-:W1:Y:S01]  /*02c0*/  LDC.64 R2, c[0x0][0x238] ;  /* 0x00008e00ff027b82 */ /* 0x000e620000000a00 */
[C-C-:B----4-:R-:W-:Y:S01]  /*02d0*/  FFMA R4, R8.reuse, R4, R11.reuse ;  /* 0x0000000408047223 */ /* 0x150fe2000000000b */
[----:B------:R-:W-:-:S04]  /*02e0*/  FFMA R12, R8, R12, R11 ;  /* 0x0000000c080c7223 */ /* 0x000fc8000000000b */
[----:B------:R-:W-:Y:S02]  /*02f0*/  FSETP.GTU.AND P0, PT, R4, RZ, PT ;  /* 0x000000ff0400720b */ /* 0x000fe40003f0c000 */
[----:B------:R-:W-:Y:S02]  /*0300*/  FSETP.GTU.AND P1, PT, R12, RZ, PT ;  /* 0x000000ff0c00720b */ /* 0x000fe40003f2c000 */
[----:B------:R-:W-:Y:S02]  /*0310*/  FSEL R4, R4, RZ, P0 ;  /* 0x000000ff04047208 */ /* 0x000fe40000000000 */
[----:B------:R-:W-:Y:S02]  /*0320*/  FSEL R5, R12, RZ, P1 ;  /* 0x000000ff0c057208 */ /* 0x000fe40000800000 */
[----:B------:R-:W-:Y:S02]  /*0330*/  FSETP.GEU.AND P2, PT, R4, 6, PT ;  /* 0x40c000000400780b */ /* 0x000fe40003f4e000 */
[----:B------:R-:W-:-:S02]  /*0340*/  FSETP.GEU.AND P3, PT, R5, 6, PT ;  /* 0x40c000000500780b */ /* 0x000fc40003f6e000 */
[----:B------:R-:W-:Y:S02]  /*0350*/  FSETP.NAN.AND P0, PT, R4, R4, PT ;  /* 0x000000040400720b */ /* 0x000fe40003f08000 */
[----:B------:R-:W-:Y:S01]  /*0360*/  FSETP.NAN.AND P1, PT, R5, R5, PT ;  /* 0x000000050500720b */ /* 0x000fe20003f28000 */
[----:B-1----:R-:W-:-:S06]  /*0370*/  IMAD.WIDE R2, R0, 0x4, R2 ;  /* 0x0000000400027825 */ /* 0x002fcc00078e0202 */
[----:B------:R-:W-:Y:S02]  /*0380*/  @P2 SEL R4, R4, 0x40c00000, P0 ;  /* 0x40c0000004042807 */ /* 0x000fe40000000000 */
[----:B------:R-:W-:-:S05]  /*0390*/  @P3 SEL R5, R5, 0x40c00000, P1 ;  /* 0x40c0000005053807 */ /* 0x000fca0000800000 */
[----:B------:R-:W-:Y:S01]  /*03a0*/  STG.E.64 desc[UR4][R2.64], R4 ;  /* 0x0000000402007986 */ /* 0x000fe2000c101b04 */
[----:B------:R-:W-:Y:S05]  /*03b0*/  EXIT ;  /* 0x000000000000794d */ /* 0x000fea0003800000 */
.L_x_0:
[----:B------:R-:W-:-:S00]  /*03c0*/  BRA `(.L_x_0) ;  /* 0xfffffffc00fc7947 */ /* 0x000fc0000383ffff */
[----:B------:R-:W-:-:S00]  /*03d0*/  NOP ;  /* 0x0000000000007918 */ /* 0x000fc00000000000 */
        /* <DEDUP_REMOVED lines=10> */
.L_x_1:


//--------------------- .nv.global.init           --------------------------
	.section	.nv.global.init,"aw",@progbits
.nv.global.init:
	.type		_$_str,@object
	.size		_$_str,(_$_str_$_2 - _$_str)
_$_str:
        /*0000*/ 	.byte	0x5f, 0x5f, 0x43, 0x55, 0x44, 0x41, 0x5f, 0x46, 0x54, 0x5a, 0x00
	.type		_$_str_$_2,@object
	.size		_$_str_$_2,(.L_1 - _$_str_$_2)
_$_str_$_2:
        /*000b*/ 	.byte	0x5f, 0x5f, 0x43, 0x55, 0x44, 0x41, 0x5f, 0x50, 0x52, 0x45, 0x43, 0x5f, 0x53, 0x51, 0x52, 0x54
        /*001b*/ 	.byte	0x00
.L_1:


//--------------------- .nv.constant0.triton_poi_fused__native_batch_norm_legit_no_training_hardtanh_0 --------------------------
	.section	.nv.constant0.triton_poi_fused__native_batch_norm_legit_no_training_hardtanh_0,"a",@progbits
	.sectionflags	@""
	.align	4
.nv.constant0.triton_poi_fused__native_batch_norm_legit_no_training_hardtanh_0:
	.zero		580
